//
// Generated by NVIDIA NVVM Compiler
//
// Compiler Build ID: CL-36424714
// Cuda compilation tools, release 13.0, V13.0.88
// Based on NVVM 20.0.0
//

.version 9.0
.target sm_100
.address_size 64

	// .globl	_Z13reverse_arrayPfi

.visible .entry _Z13reverse_arrayPfi(
	.param .u64 .ptr .align 1 _Z13reverse_arrayPfi_param_0,
	.param .u32 _Z13reverse_arrayPfi_param_1
)
{
	.reg .pred 	%p<2>;
	.reg .b32 	%r<11>;
	.reg .b32 	%f<3>;
	.reg .b64 	%rd<7>;

	ld.param.u64 	%rd1, [_Z13reverse_arrayPfi_param_0];
	ld.param.u32 	%r2, [_Z13reverse_arrayPfi_param_1];
	mov.u32 	%r3, %tid.x;
	mov.u32 	%r4, %ctaid.x;
	mov.u32 	%r5, %ntid.x;
	mad.lo.s32 	%r1, %r4, %r5, %r3;
	shr.u32 	%r6, %r2, 31;
	add.s32 	%r7, %r2, %r6;
	shr.s32 	%r8, %r7, 1;
	setp.ge.s32 	%p1, %r1, %r8;
	@%p1 bra 	$L__BB0_2;
	cvta.to.global.u64 	%rd2, %rd1;
	mul.wide.s32 	%rd3, %r1, 4;
	add.s64 	%rd4, %rd2, %rd3;
	not.b32 	%r9, %r1;
	add.s32 	%r10, %r2, %r9;
	mul.wide.s32 	%rd5, %r10, 4;
	add.s64 	%rd6, %rd2, %rd5;
	ld.global.f32 	%f1, [%rd4];
	ld.global.f32 	%f2, [%rd6];
	st.global.f32 	[%rd4], %f2;
	st.global.f32 	[%rd6], %f1;
$L__BB0_2:
	ret;

}


// ===== COMPILED SASS (sm_100) =====

	.target	sm_100

	.elftype	@"ET_EXEC"


//--------------------- .note.nv.tkinfo           --------------------------
	.section	.note.nv.tkinfo,"",@"SHT_NOTE"
	.sectionflags	@"SHF_NOTE_NV_TKINFO"
	.tkinfo
        /*0018*/ 	.word	0x00000002
        /*0030*/ 	.string	""
        /*0030*/ 	.string	"ptxas"
        /*0030*/ 	.string	"Cuda compilation tools, release 13.0, V13.0.88"
        /*0030*/ 	.string	"Build cuda_13.0.r13.0/compiler.36424714_0"
        /*0030*/ 	.string	"-arch sm_100 -m 64 "



//--------------------- .note.nv.cuinfo           --------------------------
	.section	.note.nv.cuinfo,"",@"SHT_NOTE"
	.sectionflags	@"SHF_NOTE_NV_CUINFO"
        /*0018*/ 	.short	0x0002
        /*001a*/ 	.short	0x0064
        /*001c*/ 	.short	0x0082
	.zero		2


//--------------------- .nv.info                  --------------------------
	.section	.nv.info,"",@"SHT_CUDA_INFO"
	.align	4


	//----- nvinfo : EIATTR_REGCOUNT
	.align		4
        /*0000*/ 	.byte	0x04, 0x2f
        /*0002*/ 	.short	(.L_1 - .L_0)
	.align		4
.L_0:
        /*0004*/ 	.word	index@(_Z13reverse_arrayPfi)
        /*0008*/ 	.word	0x0000000c


	//----- nvinfo : EIATTR_FRAME_SIZE
	.align		4
.L_1:
        /*000c*/ 	.byte	0x04, 0x11
        /*000e*/ 	.short	(.L_3 - .L_2)
	.align		4
.L_2:
        /*0010*/ 	.word	index@(_Z13reverse_arrayPfi)
        /*0014*/ 	.word	0x00000000


	//----- nvinfo : EIATTR_MIN_STACK_SIZE
	.align		4
.L_3:
        /*0018*/ 	.byte	0x04, 0x12
        /*001a*/ 	.short	(.L_5 - .L_4)
	.align		4
.L_4:
        /*001c*/ 	.word	index@(_Z13reverse_arrayPfi)
        /*0020*/ 	.word	0x00000000
.L_5:


//--------------------- .nv.compat                --------------------------
	.section	.nv.compat,"",@"SHT_CUDA_COMPAT_INFO"
	.align	4
        /*0000*/ 	.byte	0x02, 0x09, 0x00, 0x00, 0x02, 0x02, 0x01, 0x00, 0x02, 0x05, 0x05, 0x00, 0x03, 0x07, 0x01, 0x01
        /*0010*/ 	.byte	0x02, 0x03, 0x00, 0x00, 0x02, 0x06, 0x01, 0x00, 0x04, 0x0b, 0x08, 0x00, 0x09, 0x00, 0x00, 0x00
        /*0020*/ 	.byte	0x00, 0x00, 0x00, 0x00


//--------------------- .nv.info._Z13reverse_arrayPfi --------------------------
	.section	.nv.info._Z13reverse_arrayPfi,"",@"SHT_CUDA_INFO"
	.sectionflags	@""
	.align	4


	//----- nvinfo : EIATTR_CUDA_API_VERSION
	.align		4
        /*0000*/ 	.byte	0x04, 0x37
        /*0002*/ 	.short	(.L_7 - .L_6)
.L_6:
        /*0004*/ 	.word	0x00000082


	//----- nvinfo : EIATTR_KPARAM_INFO
	.align		4
.L_7:
        /*0008*/ 	.byte	0x04, 0x17
        /*000a*/ 	.short	(.L_9 - .L_8)
.L_8:
        /*000c*/ 	.word	0x00000000
        /*0010*/ 	.short	0x0001
        /*0012*/ 	.short	0x0008
        /*0014*/ 	.byte	0x00, 0xf0, 0x11, 0x00


	//----- nvinfo : EIATTR_KPARAM_INFO
	.align		4
.L_9:
        /*0018*/ 	.byte	0x04, 0x17
        /*001a*/ 	.short	(.L_11 - .L_10)
.L_10:
        /*001c*/ 	.word	0x00000000
        /*0020*/ 	.short	0x0000
        /*0022*/ 	.short	0x0000
        /*0024*/ 	.byte	0x00, 0xf5, 0x21, 0x00


	//----- nvinfo : EIATTR_SPARSE_MMA_MASK
	.align		4
.L_11:
        /*0028*/ 	.byte	0x03, 0x50
        /*002a*/ 	.short	0x0000


	//----- nvinfo : EIATTR_MAXREG_COUNT
	.align		4
        /*002c*/ 	.byte	0x03, 0x1b
        /*002e*/ 	.short	0x00ff


	//----- nvinfo : EIATTR_MERCURY_ISA_VERSION
	.align		4
        /*0030*/ 	.byte	0x03, 0x5f
        /*0032*/ 	.short	0x0101


	//----- nvinfo : EIATTR_VRC_CTA_INIT_COUNT
	.align		4
        /*0034*/ 	.byte	0x02, 0x4a
	.zero		1
	.zero		1


	//----- nvinfo : EIATTR_EXIT_INSTR_OFFSETS
	.align		4
        /*0038*/ 	.byte	0x04, 0x1c
        /*003a*/ 	.short	(.L_13 - .L_12)


	//   ....[0]....
.L_12:
        /*003c*/ 	.word	0x00000090


	//   ....[1]....
        /*0040*/ 	.word	0x00000140


	//----- nvinfo : EIATTR_CBANK_PARAM_SIZE
	.align		4
.L_13:
        /*0044*/ 	.byte	0x03, 0x19
        /*0046*/ 	.short	0x000c


	//----- nvinfo : EIATTR_PARAM_CBANK
	.align		4
        /*0048*/ 	.byte	0x04, 0x0a
        /*004a*/ 	.short	(.L_15 - .L_14)
	.align		4
.L_14:
        /*004c*/ 	.word	index@(.nv.constant0._Z13reverse_arrayPfi)
        /*0050*/ 	.short	0x0380
        /*0052*/ 	.short	0x000c


	//----- nvinfo : EIATTR_SW_WAR
	.align		4
.L_15:
        /*0054*/ 	.byte	0x04, 0x36
        /*0056*/ 	.short	(.L_17 - .L_16)
.L_16:
        /*0058*/ 	.word	0x00000008
.L_17:


//--------------------- .nv.callgraph             --------------------------
	.section	.nv.callgraph,"",@"SHT_CUDA_CALLGRAPH"
	.align	4
	.sectionentsize	8
	.align		4
        /*0000*/ 	.word	0x00000000
	.align		4
        /*0004*/ 	.word	0xffffffff
	.align		4
        /*0008*/ 	.word	0x00000000
	.align		4
        /*000c*/ 	.word	0xfffffffe
	.align		4
        /*0010*/ 	.word	0x00000000
	.align		4
        /*0014*/ 	.word	0xfffffffd
	.align		4
        /*0018*/ 	.word	0x00000000
	.align		4
        /*001c*/ 	.word	0xfffffffc


//--------------------- .text._Z13reverse_arrayPfi --------------------------
	.section	.text._Z13reverse_arrayPfi,"ax",@progbits
	.align	128
        .global         _Z13reverse_arrayPfi
        .type           _Z13reverse_arrayPfi,@function
        .size           _Z13reverse_arrayPfi,(.L_x_1 - _Z13reverse_arrayPfi)
        .other          _Z13reverse_arrayPfi,@"STO_CUDA_ENTRY STV_DEFAULT"
_Z13reverse_arrayPfi:
.text._Z13reverse_arrayPfi:
[----:B------:R-:W-:Y:S01]  /*0000*/  LDC R1, c[0x0][0x37c] ;  /* 0x0000df00ff017b82 */ /* 0x000fe20000000800 */
[----:B------:R-:W0:Y:S07]  /*0010*/  S2R R7, SR_TID.X ;  /* 0x0000000000077919 */ /* 0x000e2e0000002100 */
[----:B------:R-:W0:Y:S01]  /*0020*/  S2UR UR5, SR_CTAID.X ;  /* 0x00000000000579c3 */ /* 0x000e220000002500 */
[----:B------:R-:W1:Y:S07]  /*0030*/  LDCU UR6, c[0x0][0x388] ;  /* 0x00007100ff0677ac */ /* 0x000e6e0008000800 */
[----:B------:R-:W0:Y:S01]  /*0040*/  LDC R0, c[0x0][0x360] ;  /* 0x0000d800ff007b82 */ /* 0x000e220000000800 */
[----:B-1----:R-:W-:-:S04]  /*0050*/  ULEA.HI UR4, UR6, UR6, URZ, 0x1 ;  /* 0x0000000606047291 */ /* 0x002fc8000f8f08ff */
[----:B------:R-:W-:Y:S01]  /*0060*/  USHF.R.S32.HI UR4, URZ, 0x1, UR4 ;  /* 0x00000001ff047899 */ /* 0x000fe20008011404 */
[----:B0-----:R-:W-:-:S05]  /*0070*/  IMAD R7, R0, UR5, R7 ;  /* 0x0000000500077c24 */ /* 0x001fca000f8e0207 */
[----:B------:R-:W-:-:S13]  /*0080*/  ISETP.GE.AND P0, PT, R7, UR4, PT ;  /* 0x0000000407007c0c */ /* 0x000fda000bf06270 */
[----:B------:R-:W-:Y:S05]  /*0090*/  @P0 EXIT ;  /* 0x000000000000094d */ /* 0x000fea0003800000 */
[----:B------:R-:W0:Y:S01]  /*00a0*/  LDC.64 R2, c[0x0][0x380] ;  /* 0x0000e000ff027b82 */ /* 0x000e220000000a00 */
[----:B------:R-:W1:Y:S01]  /*00b0*/  LDCU.64 UR4, c[0x0][0x358] ;  /* 0x00006b00ff0477ac */ /* 0x000e620008000a00 */
[----:B------:R-:W-:-:S04]  /*00c0*/  LOP3.LUT R0, RZ, R7, RZ, 0x33, !PT ;  /* 0x00000007ff007212 */ /* 0x000fc800078e33ff */
[----:B------:R-:W-:-:S05]  /*00d0*/  IADD3 R5, PT, PT, R0, UR6, RZ ;  /* 0x0000000600057c10 */ /* 0x000fca000fffe0ff */
[----:B0-----:R-:W-:-:S04]  /*00e0*/  IMAD.WIDE R4, R5, 0x4, R2 ;  /* 0x0000000405047825 */ /* 0x001fc800078e0202 */
[----:B------:R-:W-:Y:S01]  /*00f0*/  IMAD.WIDE R2, R7, 0x4, R2 ;  /* 0x0000000407027825 */ /* 0x000fe200078e0202 */
[----:B-1----:R-:W2:Y:S04]  /*0100*/  LDG.E R9, desc[UR4][R4.64] ;  /* 0x0000000404097981 */ /* 0x002ea8000c1e1900 */
[----:B------:R-:W3:Y:S04]  /*0110*/  LDG.E R7, desc[UR4][R2.64] ;  /* 0x0000000402077981 */ /* 0x000ee8000c1e1900 */
[----:B--2---:R-:W-:Y:S04]  /*0120*/  STG.E desc[UR4][R2.64], R9 ;  /* 0x0000000902007986 */ /* 0x004fe8000c101904 */
[----:B---3--:R-:W-:Y:S01]  /*0130*/  STG.E desc[UR4][R4.64], R7 ;  /* 0x0000000704007986 */ /* 0x008fe2000c101904 */
[----:B------:R-:W-:Y:S05]  /*0140*/  EXIT ;  /* 0x000000000000794d */ /* 0x000fea0003800000 */
.L_x_0:
[----:B------:R-:W-:-:S00]  /*0150*/  BRA `(.L_x_0) ;  /* 0xfffffffc00fc7947 */ /* 0x000fc0000383ffff */
[----:B------:R-:W-:-:S00]  /*0160*/  NOP ;  /* 0x0000000000007918 */ /* 0x000fc00000000000 */
        /* <DEDUP_REMOVED lines=9> */
.L_x_1:


//--------------------- .nv.shared.reserved.0     --------------------------
	.section	.nv.shared.reserved.0,"aw",@nobits
	.weak		__nv_reservedSMEM_offset_0_alias
	.size		__nv_reservedSMEM_offset_0_alias, 0, 64
	.other		__nv_reservedSMEM_offset_0_alias,@"STO_CUDA_RESERVED_SHARED STV_DEFAULT"
__nv_reservedSMEM_offset_0_alias:
	.zero		0
	.zero		64


//--------------------- .nv.constant0._Z13reverse_arrayPfi --------------------------
	.section	.nv.constant0._Z13reverse_arrayPfi,"a",@progbits
	.sectionflags	@""
	.align	4
.nv.constant0._Z13reverse_arrayPfi:
	.zero		908


//--------------------- SYMBOLS --------------------------

	.type		.nv.reservedSmem.offset0,@object
	.size		.nv.reservedSmem.offset0,0x4
